//
// Generated by NVIDIA NVVM Compiler
//
// Compiler Build ID: CL-36424714
// Cuda compilation tools, release 13.0, V13.0.88
// Based on NVVM 20.0.0
//

.version 9.0
.target sm_100
.address_size 64

	// .globl	_Z3difPdS_S_i

.visible .entry _Z3difPdS_S_i(
	.param .u64 .ptr .align 1 _Z3difPdS_S_i_param_0,
	.param .u64 .ptr .align 1 _Z3difPdS_S_i_param_1,
	.param .u64 .ptr .align 1 _Z3difPdS_S_i_param_2,
	.param .u32 _Z3difPdS_S_i_param_3
)
{
	.reg .pred 	%p<7>;
	.reg .b32 	%r<31>;
	.reg .b64 	%rd<25>;
	.reg .b64 	%fd<16>;

	ld.param.u64 	%rd4, [_Z3difPdS_S_i_param_0];
	ld.param.u64 	%rd5, [_Z3difPdS_S_i_param_1];
	ld.param.u64 	%rd6, [_Z3difPdS_S_i_param_2];
	ld.param.u32 	%r12, [_Z3difPdS_S_i_param_3];
	cvta.to.global.u64 	%rd1, %rd6;
	cvta.to.global.u64 	%rd2, %rd5;
	cvta.to.global.u64 	%rd3, %rd4;
	mov.u32 	%r13, %ntid.x;
	mov.u32 	%r14, %ctaid.x;
	mov.u32 	%r15, %tid.x;
	mad.lo.s32 	%r29, %r13, %r14, %r15;
	mov.u32 	%r16, %nctaid.x;
	mul.lo.s32 	%r2, %r13, %r16;
	setp.ge.s32 	%p1, %r29, %r12;
	@%p1 bra 	$L__BB0_7;
	add.s32 	%r17, %r29, %r2;
	max.s32 	%r18, %r12, %r17;
	setp.lt.s32 	%p2, %r17, %r12;
	selp.u32 	%r19, 1, 0, %p2;
	add.s32 	%r20, %r17, %r19;
	sub.s32 	%r21, %r18, %r20;
	div.u32 	%r22, %r21, %r2;
	add.s32 	%r3, %r22, %r19;
	and.b32  	%r23, %r3, 3;
	setp.eq.s32 	%p3, %r23, 3;
	@%p3 bra 	$L__BB0_4;
	add.s32 	%r24, %r3, 1;
	and.b32  	%r25, %r24, 3;
	neg.s32 	%r27, %r25;
$L__BB0_3:
	.pragma "nounroll";
	mul.wide.s32 	%rd7, %r29, 8;
	add.s64 	%rd8, %rd1, %rd7;
	add.s64 	%rd9, %rd2, %rd7;
	add.s64 	%rd10, %rd3, %rd7;
	ld.global.f64 	%fd1, [%rd10];
	ld.global.f64 	%fd2, [%rd9];
	sub.f64 	%fd3, %fd1, %fd2;
	st.global.f64 	[%rd8], %fd3;
	add.s32 	%r29, %r29, %r2;
	add.s32 	%r27, %r27, 1;
	setp.ne.s32 	%p4, %r27, 0;
	@%p4 bra 	$L__BB0_3;
$L__BB0_4:
	setp.lt.u32 	%p5, %r3, 3;
	@%p5 bra 	$L__BB0_7;
	mul.wide.s32 	%rd15, %r2, 8;
	shl.b32 	%r26, %r2, 2;
$L__BB0_6:
	mul.wide.s32 	%rd11, %r29, 8;
	add.s64 	%rd12, %rd3, %rd11;
	ld.global.f64 	%fd4, [%rd12];
	add.s64 	%rd13, %rd2, %rd11;
	ld.global.f64 	%fd5, [%rd13];
	sub.f64 	%fd6, %fd4, %fd5;
	add.s64 	%rd14, %rd1, %rd11;
	st.global.f64 	[%rd14], %fd6;
	add.s64 	%rd16, %rd12, %rd15;
	ld.global.f64 	%fd7, [%rd16];
	add.s64 	%rd17, %rd13, %rd15;
	ld.global.f64 	%fd8, [%rd17];
	sub.f64 	%fd9, %fd7, %fd8;
	add.s64 	%rd18, %rd14, %rd15;
	st.global.f64 	[%rd18], %fd9;
	add.s64 	%rd19, %rd16, %rd15;
	ld.global.f64 	%fd10, [%rd19];
	add.s64 	%rd20, %rd17, %rd15;
	ld.global.f64 	%fd11, [%rd20];
	sub.f64 	%fd12, %fd10, %fd11;
	add.s64 	%rd21, %rd18, %rd15;
	st.global.f64 	[%rd21], %fd12;
	add.s64 	%rd22, %rd19, %rd15;
	ld.global.f64 	%fd13, [%rd22];
	add.s64 	%rd23, %rd20, %rd15;
	ld.global.f64 	%fd14, [%rd23];
	sub.f64 	%fd15, %fd13, %fd14;
	add.s64 	%rd24, %rd21, %rd15;
	st.global.f64 	[%rd24], %fd15;
	add.s32 	%r29, %r26, %r29;
	setp.lt.s32 	%p6, %r29, %r12;
	@%p6 bra 	$L__BB0_6;
$L__BB0_7:
	ret;

}


// ===== COMPILED SASS (sm_100) =====

	.target	sm_100

	.elftype	@"ET_EXEC"


//--------------------- .note.nv.tkinfo           --------------------------
	.section	.note.nv.tkinfo,"",@"SHT_NOTE"
	.sectionflags	@"SHF_NOTE_NV_TKINFO"
	.tkinfo
        /*0018*/ 	.word	0x00000002
        /*0030*/ 	.string	""
        /*0030*/ 	.string	"ptxas"
        /*0030*/ 	.string	"Cuda compilation tools, release 13.0, V13.0.88"
        /*0030*/ 	.string	"Build cuda_13.0.r13.0/compiler.36424714_0"
        /*0030*/ 	.string	"-arch sm_100 -m 64 "



//--------------------- .note.nv.cuinfo           --------------------------
	.section	.note.nv.cuinfo,"",@"SHT_NOTE"
	.sectionflags	@"SHF_NOTE_NV_CUINFO"
        /*0018*/ 	.short	0x0002
        /*001a*/ 	.short	0x0064
        /*001c*/ 	.short	0x0082
	.zero		2


//--------------------- .nv.info                  --------------------------
	.section	.nv.info,"",@"SHT_CUDA_INFO"
	.align	4


	//----- nvinfo : EIATTR_REGCOUNT
	.align		4
        /*0000*/ 	.byte	0x04, 0x2f
        /*0002*/ 	.short	(.L_1 - .L_0)
	.align		4
.L_0:
        /*0004*/ 	.word	index@(_Z3difPdS_S_i)
        /*0008*/ 	.word	0x0000001a


	//----- nvinfo : EIATTR_FRAME_SIZE
	.align		4
.L_1:
        /*000c*/ 	.byte	0x04, 0x11
        /*000e*/ 	.short	(.L_3 - .L_2)
	.align		4
.L_2:
        /*0010*/ 	.word	index@(_Z3difPdS_S_i)
        /*0014*/ 	.word	0x00000000


	//----- nvinfo : EIATTR_MIN_STACK_SIZE
	.align		4
.L_3:
        /*0018*/ 	.byte	0x04, 0x12
        /*001a*/ 	.short	(.L_5 - .L_4)
	.align		4
.L_4:
        /*001c*/ 	.word	index@(_Z3difPdS_S_i)
        /*0020*/ 	.word	0x00000000
.L_5:


//--------------------- .nv.compat                --------------------------
	.section	.nv.compat,"",@"SHT_CUDA_COMPAT_INFO"
	.align	4
        /*0000*/ 	.byte	0x02, 0x09, 0x00, 0x00, 0x02, 0x02, 0x01, 0x00, 0x02, 0x05, 0x05, 0x00, 0x03, 0x07, 0x01, 0x01
        /*0010*/ 	.byte	0x02, 0x03, 0x00, 0x00, 0x02, 0x06, 0x01, 0x00, 0x04, 0x0b, 0x08, 0x00, 0x01, 0x00, 0x00, 0x00
        /*0020*/ 	.byte	0x00, 0x00, 0x00, 0x00


//--------------------- .nv.info._Z3difPdS_S_i    --------------------------
	.section	.nv.info._Z3difPdS_S_i,"",@"SHT_CUDA_INFO"
	.sectionflags	@""
	.align	4


	//----- nvinfo : EIATTR_CUDA_API_VERSION
	.align		4
        /*0000*/ 	.byte	0x04, 0x37
        /*0002*/ 	.short	(.L_7 - .L_6)
.L_6:
        /*0004*/ 	.word	0x00000082


	//----- nvinfo : EIATTR_KPARAM_INFO
	.align		4
.L_7:
        /*0008*/ 	.byte	0x04, 0x17
        /*000a*/ 	.short	(.L_9 - .L_8)
.L_8:
        /*000c*/ 	.word	0x00000000
        /*0010*/ 	.short	0x0003
        /*0012*/ 	.short	0x0018
        /*0014*/ 	.byte	0x00, 0xf0, 0x11, 0x00


	//----- nvinfo : EIATTR_KPARAM_INFO
	.align		4
.L_9:
        /*0018*/ 	.byte	0x04, 0x17
        /*001a*/ 	.short	(.L_11 - .L_10)
.L_10:
        /*001c*/ 	.word	0x00000000
        /*0020*/ 	.short	0x0002
        /*0022*/ 	.short	0x0010
        /*0024*/ 	.byte	0x00, 0xf5, 0x21, 0x00


	//----- nvinfo : EIATTR_KPARAM_INFO
	.align		4
.L_11:
        /*0028*/ 	.byte	0x04, 0x17
        /*002a*/ 	.short	(.L_13 - .L_12)
.L_12:
        /*002c*/ 	.word	0x00000000
        /*0030*/ 	.short	0x0001
        /*0032*/ 	.short	0x0008
        /*0034*/ 	.byte	0x00, 0xf5, 0x21, 0x00


	//----- nvinfo : EIATTR_KPARAM_INFO
	.align		4
.L_13:
        /*0038*/ 	.byte	0x04, 0x17
        /*003a*/ 	.short	(.L_15 - .L_14)
.L_14:
        /*003c*/ 	.word	0x00000000
        /*0040*/ 	.short	0x0000
        /*0042*/ 	.short	0x0000
        /*0044*/ 	.byte	0x00, 0xf5, 0x21, 0x00


	//----- nvinfo : EIATTR_SPARSE_MMA_MASK
	.align		4
.L_15:
        /*0048*/ 	.byte	0x03, 0x50
        /*004a*/ 	.short	0x0000


	//----- nvinfo : EIATTR_MAXREG_COUNT
	.align		4
        /*004c*/ 	.byte	0x03, 0x1b
        /*004e*/ 	.short	0x00ff


	//----- nvinfo : EIATTR_MERCURY_ISA_VERSION
	.align		4
        /*0050*/ 	.byte	0x03, 0x5f
        /*0052*/ 	.short	0x0101


	//----- nvinfo : EIATTR_VRC_CTA_INIT_COUNT
	.align		4
        /*0054*/ 	.byte	0x02, 0x4a
	.zero		1
	.zero		1


	//----- nvinfo : EIATTR_EXIT_INSTR_OFFSETS
	.align		4
        /*0058*/ 	.byte	0x04, 0x1c
        /*005a*/ 	.short	(.L_17 - .L_16)


	//   ....[0]....
.L_16:
        /*005c*/ 	.word	0x00000090


	//   ....[1]....
        /*0060*/ 	.word	0x000003a0


	//   ....[2]....
        /*0064*/ 	.word	0x000005d0


	//----- nvinfo : EIATTR_CRS_STACK_SIZE
	.align		4
.L_17:
        /*0068*/ 	.byte	0x04, 0x1e
        /*006a*/ 	.short	(.L_19 - .L_18)
.L_18:
        /*006c*/ 	.word	0x00000000


	//----- nvinfo : EIATTR_CBANK_PARAM_SIZE
	.align		4
.L_19:
        /*0070*/ 	.byte	0x03, 0x19
        /*0072*/ 	.short	0x001c


	//----- nvinfo : EIATTR_PARAM_CBANK
	.align		4
        /*0074*/ 	.byte	0x04, 0x0a
        /*0076*/ 	.short	(.L_21 - .L_20)
	.align		4
.L_20:
        /*0078*/ 	.word	index@(.nv.constant0._Z3difPdS_S_i)
        /*007c*/ 	.short	0x0380
        /*007e*/ 	.short	0x001c


	//----- nvinfo : EIATTR_SW_WAR
	.align		4
.L_21:
        /*0080*/ 	.byte	0x04, 0x36
        /*0082*/ 	.short	(.L_23 - .L_22)
.L_22:
        /*0084*/ 	.word	0x00000008
.L_23:


//--------------------- .nv.callgraph             --------------------------
	.section	.nv.callgraph,"",@"SHT_CUDA_CALLGRAPH"
	.align	4
	.sectionentsize	8
	.align		4
        /*0000*/ 	.word	0x00000000
	.align		4
        /*0004*/ 	.word	0xffffffff
	.align		4
        /*0008*/ 	.word	0x00000000
	.align		4
        /*000c*/ 	.word	0xfffffffe
	.align		4
        /*0010*/ 	.word	0x00000000
	.align		4
        /*0014*/ 	.word	0xfffffffd
	.align		4
        /*0018*/ 	.word	0x00000000
	.align		4
        /*001c*/ 	.word	0xfffffffc


//--------------------- .text._Z3difPdS_S_i       --------------------------
	.section	.text._Z3difPdS_S_i,"ax",@progbits
	.align	128
        .global         _Z3difPdS_S_i
        .type           _Z3difPdS_S_i,@function
        .size           _Z3difPdS_S_i,(.L_x_5 - _Z3difPdS_S_i)
        .other          _Z3difPdS_S_i,@"STO_CUDA_ENTRY STV_DEFAULT"
_Z3difPdS_S_i:
.text._Z3difPdS_S_i:
[----:B------:R-:W-:Y:S01]  /*0000*/  LDC R1, c[0x0][0x37c] ;  /* 0x0000df00ff017b82 */ /* 0x000fe20000000800 */
[----:B------:R-:W0:Y:S01]  /*0010*/  S2R R3, SR_CTAID.X ;  /* 0x0000000000037919 */ /* 0x000e220000002500 */
[----:B------:R-:W0:Y:S06]  /*0020*/  LDCU UR4, c[0x0][0x360] ;  /* 0x00006c00ff0477ac */ /* 0x000e2c0008000800 */
[----:B------:R-:W1:Y:S01]  /*0030*/  LDC R2, c[0x0][0x370] ;  /* 0x0000dc00ff027b82 */ /* 0x000e620000000800 */
[----:B------:R-:W0:Y:S01]  /*0040*/  S2R R0, SR_TID.X ;  /* 0x0000000000007919 */ /* 0x000e220000002100 */
[----:B------:R-:W2:Y:S01]  /*0050*/  LDCU UR6, c[0x0][0x398] ;  /* 0x00007300ff0677ac */ /* 0x000ea20008000800 */
[----:B0-----:R-:W-:-:S02]  /*0060*/  IMAD R3, R3, UR4, R0 ;  /* 0x0000000403037c24 */ /* 0x001fc4000f8e0200 */
[----:B-1----:R-:W-:-:S03]  /*0070*/  IMAD R0, R2, UR4, RZ ;  /* 0x0000000402007c24 */ /* 0x002fc6000f8e02ff */
[----:B--2---:R-:W-:-:S13]  /*0080*/  ISETP.GE.AND P0, PT, R3, UR6, PT ;  /* 0x0000000603007c0c */ /* 0x004fda000bf06270 */
[----:B------:R-:W-:Y:S05]  /*0090*/  @P0 EXIT ;  /* 0x000000000000094d */ /* 0x000fea0003800000 */
[----:B------:R-:W0:Y:S01]  /*00a0*/  I2F.U32.RP R8, R0 ;  /* 0x0000000000087306 */ /* 0x000e220000209000 */
[C---:B------:R-:W-:Y:S01]  /*00b0*/  IMAD.IADD R2, R0.reuse, 0x1, R3 ;  /* 0x0000000100027824 */ /* 0x040fe200078e0203 */
[----:B------:R-:W-:Y:S01]  /*00c0*/  IADD3 R9, PT, PT, RZ, -R0, RZ ;  /* 0x80000000ff097210 */ /* 0x000fe20007ffe0ff */
[----:B------:R-:W1:Y:S01]  /*00d0*/  LDCU.64 UR4, c[0x0][0x358] ;  /* 0x00006b00ff0477ac */ /* 0x000e620008000a00 */
[----:B------:R-:W-:Y:S01]  /*00e0*/  ISETP.NE.U32.AND P2, PT, R0, RZ, PT ;  /* 0x000000ff0000720c */ /* 0x000fe20003f45070 */
[----:B------:R-:W-:Y:S01]  /*00f0*/  BSSY.RECONVERGENT B0, `(.L_x_0) ;  /* 0x000002a000007945 */ /* 0x000fe20003800200 */
[C---:B------:R-:W-:Y:S02]  /*0100*/  ISETP.GE.AND P0, PT, R2.reuse, UR6, PT ;  /* 0x0000000602007c0c */ /* 0x040fe4000bf06270 */
[----:B------:R-:W-:Y:S02]  /*0110*/  VIMNMX R7, PT, PT, R2, UR6, !PT ;  /* 0x0000000602077c48 */ /* 0x000fe4000ffe0100 */
[----:B------:R-:W-:-:S04]  /*0120*/  SEL R6, RZ, 0x1, P0 ;  /* 0x00000001ff067807 */ /* 0x000fc80000000000 */
[----:B------:R-:W-:Y:S01]  /*0130*/  IADD3 R7, PT, PT, R7, -R2, -R6 ;  /* 0x8000000207077210 */ /* 0x000fe20007ffe806 */
[----:B0-----:R-:W0:Y:S02]  /*0140*/  MUFU.RCP R8, R8 ;  /* 0x0000000800087308 */ /* 0x001e240000001000 */
[----:B0-----:R-:W-:-:S06]  /*0150*/  IADD3 R4, PT, PT, R8, 0xffffffe, RZ ;  /* 0x0ffffffe08047810 */ /* 0x001fcc0007ffe0ff */
[----:B------:R0:W2:Y:S02]  /*0160*/  F2I.FTZ.U32.TRUNC.NTZ R5, R4 ;  /* 0x0000000400057305 */ /* 0x0000a4000021f000 */
[----:B0-----:R-:W-:Y:S02]  /*0170*/  HFMA2 R4, -RZ, RZ, 0, 0 ;  /* 0x00000000ff047431 */ /* 0x001fe400000001ff */
[----:B--2---:R-:W-:-:S04]  /*0180*/  IMAD R9, R9, R5, RZ ;  /* 0x0000000509097224 */ /* 0x004fc800078e02ff */
[----:B------:R-:W-:-:S06]  /*0190*/  IMAD.HI.U32 R8, R5, R9, R4 ;  /* 0x0000000905087227 */ /* 0x000fcc00078e0004 */
[----:B------:R-:W-:-:S05]  /*01a0*/  IMAD.HI.U32 R5, R8, R7, RZ ;  /* 0x0000000708057227 */ /* 0x000fca00078e00ff */
[----:B------:R-:W-:-:S05]  /*01b0*/  IADD3 R2, PT, PT, -R5, RZ, RZ ;  /* 0x000000ff05027210 */ /* 0x000fca0007ffe1ff */
[----:B------:R-:W-:-:S05]  /*01c0*/  IMAD R7, R0, R2, R7 ;  /* 0x0000000200077224 */ /* 0x000fca00078e0207 */
[----:B------:R-:W-:-:S13]  /*01d0*/  ISETP.GE.U32.AND P0, PT, R7, R0, PT ;  /* 0x000000000700720c */ /* 0x000fda0003f06070 */
[----:B------:R-:W-:Y:S01]  /*01e0*/  @P0 IMAD.IADD R7, R7, 0x1, -R0 ;  /* 0x0000000107070824 */ /* 0x000fe200078e0a00 */
[----:B------:R-:W-:-:S04]  /*01f0*/  @P0 IADD3 R5, PT, PT, R5, 0x1, RZ ;  /* 0x0000000105050810 */ /* 0x000fc80007ffe0ff */
[----:B------:R-:W-:-:S13]  /*0200*/  ISETP.GE.U32.AND P1, PT, R7, R0, PT ;  /* 0x000000000700720c */ /* 0x000fda0003f26070 */
[----:B------:R-:W-:Y:S02]  /*0210*/  @P1 IADD3 R5, PT, PT, R5, 0x1, RZ ;  /* 0x0000000105051810 */ /* 0x000fe40007ffe0ff */
[----:B------:R-:W-:-:S05]  /*0220*/  @!P2 LOP3.LUT R5, RZ, R0, RZ, 0x33, !PT ;  /* 0x00000000ff05a212 */ /* 0x000fca00078e33ff */
[----:B------:R-:W-:-:S05]  /*0230*/  IMAD.IADD R2, R6, 0x1, R5 ;  /* 0x0000000106027824 */ /* 0x000fca00078e0205 */
[C---:B------:R-:W-:Y:S02]  /*0240*/  LOP3.LUT R4, R2.reuse, 0x3, RZ, 0xc0, !PT ;  /* 0x0000000302047812 */ /* 0x040fe400078ec0ff */
[----:B------:R-:W-:Y:S02]  /*0250*/  ISETP.GE.U32.AND P1, PT, R2, 0x3, PT ;  /* 0x000000030200780c */ /* 0x000fe40003f26070 */
[----:B------:R-:W-:-:S13]  /*0260*/  ISETP.NE.AND P0, PT, R4, 0x3, PT ;  /* 0x000000030400780c */ /* 0x000fda0003f05270 */
[----:B-1----:R-:W-:Y:S05]  /*0270*/  @!P0 BRA `(.L_x_1) ;  /* 0x0000000000448947 */ /* 0x002fea0003800000 */
[----:B------:R-:W0:Y:S01]  /*0280*/  LDC.64 R4, c[0x0][0x390] ;  /* 0x0000e400ff047b82 */ /* 0x000e220000000a00 */
[----:B------:R-:W-:-:S04]  /*0290*/  IADD3 R2, PT, PT, R2, 0x1, RZ ;  /* 0x0000000102027810 */ /* 0x000fc80007ffe0ff */
[----:B------:R-:W-:-:S03]  /*02a0*/  LOP3.LUT R2, R2, 0x3, RZ, 0xc0, !PT ;  /* 0x0000000302027812 */ /* 0x000fc600078ec0ff */
[----:B------:R-:W1:Y:S01]  /*02b0*/  LDC.64 R6, c[0x0][0x380] ;  /* 0x0000e000ff067b82 */ /* 0x000e620000000a00 */
[----:B------:R-:W-:-:S07]  /*02c0*/  IADD3 R2, PT, PT, -R2, RZ, RZ ;  /* 0x000000ff02027210 */ /* 0x000fce0007ffe1ff */
[----:B------:R-:W2:Y:S02]  /*02d0*/  LDC.64 R8, c[0x0][0x388] ;  /* 0x0000e200ff087b82 */ /* 0x000ea40000000a00 */
.L_x_2:
[----:B--2---:R-:W-:-:S04]  /*02e0*/  IMAD.WIDE R12, R3, 0x8, R8 ;  /* 0x00000008030c7825 */ /* 0x004fc800078e0208 */
[C---:B-1----:R-:W-:Y:S02]  /*02f0*/  IMAD.WIDE R14, R3.reuse, 0x8, R6 ;  /* 0x00000008030e7825 */ /* 0x042fe400078e0206 */
[----:B------:R-:W2:Y:S04]  /*0300*/  LDG.E.64 R12, desc[UR4][R12.64] ;  /* 0x000000040c0c7981 */ /* 0x000ea8000c1e1b00 */
[----:B------:R-:W2:Y:S01]  /*0310*/  LDG.E.64 R14, desc[UR4][R14.64] ;  /* 0x000000040e0e7981 */ /* 0x000ea2000c1e1b00 */
[----:B0--3--:R-:W-:Y:S01]  /*0320*/  IMAD.WIDE R10, R3, 0x8, R4 ;  /* 0x00000008030a7825 */ /* 0x009fe200078e0204 */
[----:B------:R-:W-:-:S03]  /*0330*/  IADD3 R3, PT, PT, R0, R3, RZ ;  /* 0x0000000300037210 */ /* 0x000fc60007ffe0ff */
[----:B------:R-:W-:-:S05]  /*0340*/  VIADD R2, R2, 0x1 ;  /* 0x0000000102027836 */ /* 0x000fca0000000000 */
[----:B------:R-:W-:Y:S01]  /*0350*/  ISETP.NE.AND P0, PT, R2, RZ, PT ;  /* 0x000000ff0200720c */ /* 0x000fe20003f05270 */
[----:B--2---:R-:W-:-:S07]  /*0360*/  DADD R16, R14, -R12 ;  /* 0x000000000e107229 */ /* 0x004fce000000080c */
[----:B------:R3:W-:Y:S05]  /*0370*/  STG.E.64 desc[UR4][R10.64], R16 ;  /* 0x000000100a007986 */ /* 0x0007ea000c101b04 */
[----:B------:R-:W-:Y:S05]  /*0380*/  @P0 BRA `(.L_x_2) ;  /* 0xfffffffc00d40947 */ /* 0x000fea000383ffff */
.L_x_1:
[----:B------:R-:W-:Y:S05]  /*0390*/  BSYNC.RECONVERGENT B0 ;  /* 0x0000000000007941 */ /* 0x000fea0003800200 */
.L_x_0:
[----:B------:R-:W-:Y:S05]  /*03a0*/  @!P1 EXIT ;  /* 0x000000000000994d */ /* 0x000fea0003800000 */
.L_x_3:
[----:B0-----:R-:W0:Y:S08]  /*03b0*/  LDC.64 R4, c[0x0][0x380] ;  /* 0x0000e000ff047b82 */ /* 0x001e300000000a00 */
[----:B------:R-:W3:Y:S08]  /*03c0*/  LDC.64 R6, c[0x0][0x388] ;  /* 0x0000e200ff067b82 */ /* 0x000ef00000000a00 */
[----:B------:R-:W1:Y:S01]  /*03d0*/  LDC.64 R8, c[0x0][0x390] ;  /* 0x0000e400ff087b82 */ /* 0x000e620000000a00 */
[----:B0-----:R-:W-:-:S05]  /*03e0*/  IMAD.WIDE R14, R3, 0x8, R4 ;  /* 0x00000008030e7825 */ /* 0x001fca00078e0204 */
[----:B------:R-:W2:Y:S01]  /*03f0*/  LDG.E.64 R4, desc[UR4][R14.64] ;  /* 0x000000040e047981 */ /* 0x000ea2000c1e1b00 */
[----:B---3--:R-:W-:-:S05]  /*0400*/  IMAD.WIDE R16, R3, 0x8, R6 ;  /* 0x0000000803107825 */ /* 0x008fca00078e0206 */
[----:B------:R-:W2:Y:S01]  /*0410*/  LDG.E.64 R6, desc[UR4][R16.64] ;  /* 0x0000000410067981 */ /* 0x000ea2000c1e1b00 */
[----:B------:R-:W-:-:S04]  /*0420*/  IMAD.WIDE R10, R0, 0x8, R16 ;  /* 0x00000008000a7825 */ /* 0x000fc800078e0210 */
[----:B-1----:R-:W-:Y:S01]  /*0430*/  IMAD.WIDE R22, R3, 0x8, R8 ;  /* 0x0000000803167825 */ /* 0x002fe200078e0208 */
[----:B--2---:R-:W-:-:S03]  /*0440*/  DADD R4, R4, -R6 ;  /* 0x0000000004047229 */ /* 0x004fc60000000806 */
[----:B------:R-:W-:-:S04]  /*0450*/  IMAD.WIDE R6, R0, 0x8, R14 ;  /* 0x0000000800067825 */ /* 0x000fc800078e020e */
[----:B------:R0:W-:Y:S04]  /*0460*/  STG.E.64 desc[UR4][R22.64], R4 ;  /* 0x0000000416007986 */ /* 0x0001e8000c101b04 */
[----:B------:R-:W2:Y:S04]  /*0470*/  LDG.E.64 R8, desc[UR4][R6.64] ;  /* 0x0000000406087981 */ /* 0x000ea8000c1e1b00 */
[----:B------:R-:W2:Y:S01]  /*0480*/  LDG.E.64 R12, desc[UR4][R10.64] ;  /* 0x000000040a0c7981 */ /* 0x000ea2000c1e1b00 */
[----:B------:R-:W-:-:S04]  /*0490*/  IMAD.WIDE R14, R0, 0x8, R6 ;  /* 0x00000008000e7825 */ /* 0x000fc800078e0206 */
[----:B------:R-:W-:Y:S01]  /*04a0*/  IMAD.WIDE R18, R0, 0x8, R10 ;  /* 0x0000000800127825 */ /* 0x000fe200078e020a */
[----:B--2---:R-:W-:-:S03]  /*04b0*/  DADD R8, R8, -R12 ;  /* 0x0000000008087229 */ /* 0x004fc6000000080c */
[----:B------:R-:W-:-:S05]  /*04c0*/  IMAD.WIDE R12, R0, 0x8, R22 ;  /* 0x00000008000c7825 */ /* 0x000fca00078e0216 */
[----:B------:R1:W-:Y:S04]  /*04d0*/  STG.E.64 desc[UR4][R12.64], R8 ;  /* 0x000000080c007986 */ /* 0x0003e8000c101b04 */
[----:B------:R-:W2:Y:S04]  /*04e0*/  LDG.E.64 R16, desc[UR4][R14.64] ;  /* 0x000000040e107981 */ /* 0x000ea8000c1e1b00 */
[----:B------:R-:W2:Y:S01]  /*04f0*/  LDG.E.64 R20, desc[UR4][R18.64] ;  /* 0x0000000412147981 */ /* 0x000ea2000c1e1b00 */
[----:B0-----:R-:W-:-:S04]  /*0500*/  IMAD.WIDE R4, R0, 0x8, R12 ;  /* 0x0000000800047825 */ /* 0x001fc800078e020c */
[----:B------:R-:W-:-:S04]  /*0510*/  IMAD.WIDE R6, R0, 0x8, R14 ;  /* 0x0000000800067825 */ /* 0x000fc800078e020e */
[----:B------:R-:W-:Y:S01]  /*0520*/  IMAD.WIDE R10, R0, 0x8, R18 ;  /* 0x00000008000a7825 */ /* 0x000fe200078e0212 */
[----:B--2---:R-:W-:-:S07]  /*0530*/  DADD R16, R16, -R20 ;  /* 0x0000000010107229 */ /* 0x004fce0000000814 */
[----:B------:R0:W-:Y:S04]  /*0540*/  STG.E.64 desc[UR4][R4.64], R16 ;  /* 0x0000001004007986 */ /* 0x0001e8000c101b04 */
[----:B------:R-:W2:Y:S04]  /*0550*/  LDG.E.64 R6, desc[UR4][R6.64] ;  /* 0x0000000406067981 */ /* 0x000ea8000c1e1b00 */
[----:B------:R-:W2:Y:S01]  /*0560*/  LDG.E.64 R10, desc[UR4][R10.64] ;  /* 0x000000040a0a7981 */ /* 0x000ea2000c1e1b00 */
[C---:B-1----:R-:W-:Y:S01]  /*0570*/  IMAD.WIDE R8, R0.reuse, 0x8, R4 ;  /* 0x0000000800087825 */ /* 0x042fe200078e0204 */
[----:B------:R-:W-:-:S04]  /*0580*/  LEA R3, R0, R3, 0x2 ;  /* 0x0000000300037211 */ /* 0x000fc800078e10ff */
[----:B------:R-:W-:Y:S01]  /*0590*/  ISETP.GE.AND P0, PT, R3, UR6, PT ;  /* 0x0000000603007c0c */ /* 0x000fe2000bf06270 */
[----:B--2---:R-:W-:-:S07]  /*05a0*/  DADD R20, R6, -R10 ;  /* 0x0000000006147229 */ /* 0x004fce000000080a */
[----:B------:R0:W-:Y:S05]  /*05b0*/  STG.E.64 desc[UR4][R8.64], R20 ;  /* 0x0000001408007986 */ /* 0x0001ea000c101b04 */
[----:B------:R-:W-:Y:S05]  /*05c0*/  @!P0 BRA `(.L_x_3) ;  /* 0xfffffffc00788947 */ /* 0x000fea000383ffff */
[----:B------:R-:W-:Y:S05]  /*05d0*/  EXIT ;  /* 0x000000000000794d */ /* 0x000fea0003800000 */
.L_x_4:
[----:B------:R-:W-:-:S00]  /*05e0*/  BRA `(.L_x_4) ;  /* 0xfffffffc00fc7947 */ /* 0x000fc0000383ffff */
[----:B------:R-:W-:-:S00]  /*05f0*/  NOP ;  /* 0x0000000000007918 */ /* 0x000fc00000000000 */
        /* <DEDUP_REMOVED lines=8> */
.L_x_5:


//--------------------- .nv.shared.reserved.0     --------------------------
	.section	.nv.shared.reserved.0,"aw",@nobits
	.weak		__nv_reservedSMEM_offset_0_alias
	.size		__nv_reservedSMEM_offset_0_alias, 0, 64
	.other		__nv_reservedSMEM_offset_0_alias,@"STO_CUDA_RESERVED_SHARED STV_DEFAULT"
__nv_reservedSMEM_offset_0_alias:
	.zero		0
	.zero		64


//--------------------- .nv.constant0._Z3difPdS_S_i --------------------------
	.section	.nv.constant0._Z3difPdS_S_i,"a",@progbits
	.sectionflags	@""
	.align	4
.nv.constant0._Z3difPdS_S_i:
	.zero		924


//--------------------- SYMBOLS --------------------------

	.type		.nv.reservedSmem.offset0,@object
	.size		.nv.reservedSmem.offset0,0x4
